//
// Generated by NVIDIA NVVM Compiler
//
// Compiler Build ID: CL-36424714
// Cuda compilation tools, release 13.0, V13.0.88
// Based on NVVM 20.0.0
//

.version 9.0
.target sm_100
.address_size 64

	// .globl	_Z12mandelKerneliiffPiffim

.visible .entry _Z12mandelKerneliiffPiffim(
	.param .u32 _Z12mandelKerneliiffPiffim_param_0,
	.param .u32 _Z12mandelKerneliiffPiffim_param_1,
	.param .f32 _Z12mandelKerneliiffPiffim_param_2,
	.param .f32 _Z12mandelKerneliiffPiffim_param_3,
	.param .u64 .ptr .align 1 _Z12mandelKerneliiffPiffim_param_4,
	.param .f32 _Z12mandelKerneliiffPiffim_param_5,
	.param .f32 _Z12mandelKerneliiffPiffim_param_6,
	.param .u32 _Z12mandelKerneliiffPiffim_param_7,
	.param .u64 _Z12mandelKerneliiffPiffim_param_8
)
{
	.reg .pred 	%p<7>;
	.reg .b32 	%r<21>;
	.reg .b32 	%f<20>;
	.reg .b64 	%rd<8>;

	ld.param.u32 	%r7, [_Z12mandelKerneliiffPiffim_param_0];
	ld.param.u32 	%r8, [_Z12mandelKerneliiffPiffim_param_1];
	ld.param.f32 	%f9, [_Z12mandelKerneliiffPiffim_param_2];
	ld.param.f32 	%f10, [_Z12mandelKerneliiffPiffim_param_3];
	ld.param.u64 	%rd1, [_Z12mandelKerneliiffPiffim_param_4];
	ld.param.f32 	%f11, [_Z12mandelKerneliiffPiffim_param_5];
	ld.param.f32 	%f12, [_Z12mandelKerneliiffPiffim_param_6];
	ld.param.u32 	%r6, [_Z12mandelKerneliiffPiffim_param_7];
	ld.param.u64 	%rd2, [_Z12mandelKerneliiffPiffim_param_8];
	mov.u32 	%r10, %ctaid.x;
	mov.u32 	%r11, %ntid.x;
	mov.u32 	%r12, %tid.x;
	mad.lo.s32 	%r1, %r10, %r11, %r12;
	mov.u32 	%r13, %ctaid.y;
	mov.u32 	%r14, %ntid.y;
	mov.u32 	%r15, %tid.y;
	mad.lo.s32 	%r16, %r13, %r14, %r15;
	setp.ge.s32 	%p1, %r1, %r7;
	setp.ge.s32 	%p2, %r16, %r8;
	or.pred  	%p3, %p1, %p2;
	@%p3 bra 	$L__BB0_6;
	cvt.rn.f32.s32 	%f13, %r1;
	fma.rn.f32 	%f1, %f9, %f13, %f11;
	cvt.rn.f32.u32 	%f14, %r16;
	fma.rn.f32 	%f2, %f10, %f14, %f12;
	setp.lt.s32 	%p4, %r6, 1;
	mov.b32 	%r20, 0;
	@%p4 bra 	$L__BB0_5;
	mov.b32 	%r19, 0;
	mov.f32 	%f18, %f2;
	mov.f32 	%f19, %f1;
$L__BB0_3:
	mul.f32 	%f5, %f19, %f19;
	mul.f32 	%f6, %f18, %f18;
	add.f32 	%f15, %f5, %f6;
	setp.gt.f32 	%p5, %f15, 0f40800000;
	mov.u32 	%r20, %r19;
	@%p5 bra 	$L__BB0_5;
	sub.f32 	%f16, %f5, %f6;
	add.f32 	%f17, %f19, %f19;
	add.f32 	%f19, %f1, %f16;
	fma.rn.f32 	%f18, %f17, %f18, %f2;
	add.s32 	%r19, %r19, 1;
	setp.ne.s32 	%p6, %r19, %r6;
	mov.u32 	%r20, %r6;
	@%p6 bra 	$L__BB0_3;
$L__BB0_5:
	cvt.u64.u32 	%rd3, %r16;
	cvta.to.global.u64 	%rd4, %rd1;
	mad.lo.s64 	%rd5, %rd2, %rd3, %rd4;
	mul.wide.s32 	%rd6, %r1, 4;
	add.s64 	%rd7, %rd5, %rd6;
	st.global.u32 	[%rd7], %r20;
$L__BB0_6:
	ret;

}


// ===== COMPILED SASS (sm_100) =====

	.target	sm_100

	.elftype	@"ET_EXEC"


//--------------------- .note.nv.tkinfo           --------------------------
	.section	.note.nv.tkinfo,"",@"SHT_NOTE"
	.sectionflags	@"SHF_NOTE_NV_TKINFO"
	.tkinfo
        /*0018*/ 	.word	0x00000002
        /*0030*/ 	.string	""
        /*0030*/ 	.string	"ptxas"
        /*0030*/ 	.string	"Cuda compilation tools, release 13.0, V13.0.88"
        /*0030*/ 	.string	"Build cuda_13.0.r13.0/compiler.36424714_0"
        /*0030*/ 	.string	"-arch sm_100 -m 64 "



//--------------------- .note.nv.cuinfo           --------------------------
	.section	.note.nv.cuinfo,"",@"SHT_NOTE"
	.sectionflags	@"SHF_NOTE_NV_CUINFO"
        /*0018*/ 	.short	0x0002
        /*001a*/ 	.short	0x0064
        /*001c*/ 	.short	0x0082
	.zero		2


//--------------------- .nv.info                  --------------------------
	.section	.nv.info,"",@"SHT_CUDA_INFO"
	.align	4


	//----- nvinfo : EIATTR_REGCOUNT
	.align		4
        /*0000*/ 	.byte	0x04, 0x2f
        /*0002*/ 	.short	(.L_1 - .L_0)
	.align		4
.L_0:
        /*0004*/ 	.word	index@(_Z12mandelKerneliiffPiffim)
        /*0008*/ 	.word	0x00000012


	//----- nvinfo : EIATTR_FRAME_SIZE
	.align		4
.L_1:
        /*000c*/ 	.byte	0x04, 0x11
        /*000e*/ 	.short	(.L_3 - .L_2)
	.align		4
.L_2:
        /*0010*/ 	.word	index@(_Z12mandelKerneliiffPiffim)
        /*0014*/ 	.word	0x00000000


	//----- nvinfo : EIATTR_MIN_STACK_SIZE
	.align		4
.L_3:
        /*0018*/ 	.byte	0x04, 0x12
        /*001a*/ 	.short	(.L_5 - .L_4)
	.align		4
.L_4:
        /*001c*/ 	.word	index@(_Z12mandelKerneliiffPiffim)
        /*0020*/ 	.word	0x00000000
.L_5:


//--------------------- .nv.compat                --------------------------
	.section	.nv.compat,"",@"SHT_CUDA_COMPAT_INFO"
	.align	4
        /*0000*/ 	.byte	0x02, 0x09, 0x00, 0x00, 0x02, 0x02, 0x01, 0x00, 0x02, 0x05, 0x05, 0x00, 0x03, 0x07, 0x01, 0x01
        /*0010*/ 	.byte	0x02, 0x03, 0x00, 0x00, 0x02, 0x06, 0x01, 0x00, 0x04, 0x0b, 0x08, 0x00, 0x01, 0x00, 0x00, 0x00
        /*0020*/ 	.byte	0x00, 0x00, 0x00, 0x00


//--------------------- .nv.info._Z12mandelKerneliiffPiffim --------------------------
	.section	.nv.info._Z12mandelKerneliiffPiffim,"",@"SHT_CUDA_INFO"
	.sectionflags	@""
	.align	4


	//----- nvinfo : EIATTR_CUDA_API_VERSION
	.align		4
        /*0000*/ 	.byte	0x04, 0x37
        /*0002*/ 	.short	(.L_7 - .L_6)
.L_6:
        /*0004*/ 	.word	0x00000082


	//----- nvinfo : EIATTR_KPARAM_INFO
	.align		4
.L_7:
        /*0008*/ 	.byte	0x04, 0x17
        /*000a*/ 	.short	(.L_9 - .L_8)
.L_8:
        /*000c*/ 	.word	0x00000000
        /*0010*/ 	.short	0x0008
        /*0012*/ 	.short	0x0028
        /*0014*/ 	.byte	0x00, 0xf0, 0x21, 0x00


	//----- nvinfo : EIATTR_KPARAM_INFO
	.align		4
.L_9:
        /*0018*/ 	.byte	0x04, 0x17
        /*001a*/ 	.short	(.L_11 - .L_10)
.L_10:
        /*001c*/ 	.word	0x00000000
        /*0020*/ 	.short	0x0007
        /*0022*/ 	.short	0x0020
        /*0024*/ 	.byte	0x00, 0xf0, 0x11, 0x00


	//----- nvinfo : EIATTR_KPARAM_INFO
	.align		4
.L_11:
        /*0028*/ 	.byte	0x04, 0x17
        /*002a*/ 	.short	(.L_13 - .L_12)
.L_12:
        /*002c*/ 	.word	0x00000000
        /*0030*/ 	.short	0x0006
        /*0032*/ 	.short	0x001c
        /*0034*/ 	.byte	0x00, 0xf0, 0x11, 0x00


	//----- nvinfo : EIATTR_KPARAM_INFO
	.align		4
.L_13:
        /*0038*/ 	.byte	0x04, 0x17
        /*003a*/ 	.short	(.L_15 - .L_14)
.L_14:
        /*003c*/ 	.word	0x00000000
        /*0040*/ 	.short	0x0005
        /*0042*/ 	.short	0x0018
        /*0044*/ 	.byte	0x00, 0xf0, 0x11, 0x00


	//----- nvinfo : EIATTR_KPARAM_INFO
	.align		4
.L_15:
        /*0048*/ 	.byte	0x04, 0x17
        /*004a*/ 	.short	(.L_17 - .L_16)
.L_16:
        /*004c*/ 	.word	0x00000000
        /*0050*/ 	.short	0x0004
        /*0052*/ 	.short	0x0010
        /*0054*/ 	.byte	0x00, 0xf5, 0x21, 0x00


	//----- nvinfo : EIATTR_KPARAM_INFO
	.align		4
.L_17:
        /*0058*/ 	.byte	0x04, 0x17
        /*005a*/ 	.short	(.L_19 - .L_18)
.L_18:
        /*005c*/ 	.word	0x00000000
        /*0060*/ 	.short	0x0003
        /*0062*/ 	.short	0x000c
        /*0064*/ 	.byte	0x00, 0xf0, 0x11, 0x00


	//----- nvinfo : EIATTR_KPARAM_INFO
	.align		4
.L_19:
        /*0068*/ 	.byte	0x04, 0x17
        /*006a*/ 	.short	(.L_21 - .L_20)
.L_20:
        /*006c*/ 	.word	0x00000000
        /*0070*/ 	.short	0x0002
        /*0072*/ 	.short	0x0008
        /*0074*/ 	.byte	0x00, 0xf0, 0x11, 0x00


	//----- nvinfo : EIATTR_KPARAM_INFO
	.align		4
.L_21:
        /*0078*/ 	.byte	0x04, 0x17
        /*007a*/ 	.short	(.L_23 - .L_22)
.L_22:
        /*007c*/ 	.word	0x00000000
        /*0080*/ 	.short	0x0001
        /*0082*/ 	.short	0x0004
        /*0084*/ 	.byte	0x00, 0xf0, 0x11, 0x00


	//----- nvinfo : EIATTR_KPARAM_INFO
	.align		4
.L_23:
        /*0088*/ 	.byte	0x04, 0x17
        /*008a*/ 	.short	(.L_25 - .L_24)
.L_24:
        /*008c*/ 	.word	0x00000000
        /*0090*/ 	.short	0x0000
        /*0092*/ 	.short	0x0000
        /*0094*/ 	.byte	0x00, 0xf0, 0x11, 0x00


	//----- nvinfo : EIATTR_SPARSE_MMA_MASK
	.align		4
.L_25:
        /*0098*/ 	.byte	0x03, 0x50
        /*009a*/ 	.short	0x0000


	//----- nvinfo : EIATTR_MAXREG_COUNT
	.align		4
        /*009c*/ 	.byte	0x03, 0x1b
        /*009e*/ 	.short	0x00ff


	//----- nvinfo : EIATTR_MERCURY_ISA_VERSION
	.align		4
        /*00a0*/ 	.byte	0x03, 0x5f
        /*00a2*/ 	.short	0x0101


	//----- nvinfo : EIATTR_VRC_CTA_INIT_COUNT
	.align		4
        /*00a4*/ 	.byte	0x02, 0x4a
	.zero		1
	.zero		1


	//----- nvinfo : EIATTR_EXIT_INSTR_OFFSETS
	.align		4
        /*00a8*/ 	.byte	0x04, 0x1c
        /*00aa*/ 	.short	(.L_27 - .L_26)


	//   ....[0]....
.L_26:
        /*00ac*/ 	.word	0x000000c0


	//   ....[1]....
        /*00b0*/ 	.word	0x00000320


	//----- nvinfo : EIATTR_CRS_STACK_SIZE
	.align		4
.L_27:
        /*00b4*/ 	.byte	0x04, 0x1e
        /*00b6*/ 	.short	(.L_29 - .L_28)
.L_28:
        /*00b8*/ 	.word	0x00000000


	//----- nvinfo : EIATTR_CBANK_PARAM_SIZE
	.align		4
.L_29:
        /*00bc*/ 	.byte	0x03, 0x19
        /*00be*/ 	.short	0x0030


	//----- nvinfo : EIATTR_PARAM_CBANK
	.align		4
        /*00c0*/ 	.byte	0x04, 0x0a
        /*00c2*/ 	.short	(.L_31 - .L_30)
	.align		4
.L_30:
        /*00c4*/ 	.word	index@(.nv.constant0._Z12mandelKerneliiffPiffim)
        /*00c8*/ 	.short	0x0380
        /*00ca*/ 	.short	0x0030


	//----- nvinfo : EIATTR_SW_WAR
	.align		4
.L_31:
        /*00cc*/ 	.byte	0x04, 0x36
        /*00ce*/ 	.short	(.L_33 - .L_32)
.L_32:
        /*00d0*/ 	.word	0x00000008
.L_33:


//--------------------- .nv.callgraph             --------------------------
	.section	.nv.callgraph,"",@"SHT_CUDA_CALLGRAPH"
	.align	4
	.sectionentsize	8
	.align		4
        /*0000*/ 	.word	0x00000000
	.align		4
        /*0004*/ 	.word	0xffffffff
	.align		4
        /*0008*/ 	.word	0x00000000
	.align		4
        /*000c*/ 	.word	0xfffffffe
	.align		4
        /*0010*/ 	.word	0x00000000
	.align		4
        /*0014*/ 	.word	0xfffffffd
	.align		4
        /*0018*/ 	.word	0x00000000
	.align		4
        /*001c*/ 	.word	0xfffffffc


//--------------------- .text._Z12mandelKerneliiffPiffim --------------------------
	.section	.text._Z12mandelKerneliiffPiffim,"ax",@progbits
	.align	128
        .global         _Z12mandelKerneliiffPiffim
        .type           _Z12mandelKerneliiffPiffim,@function
        .size           _Z12mandelKerneliiffPiffim,(.L_x_4 - _Z12mandelKerneliiffPiffim)
        .other          _Z12mandelKerneliiffPiffim,@"STO_CUDA_ENTRY STV_DEFAULT"
_Z12mandelKerneliiffPiffim:
.text._Z12mandelKerneliiffPiffim:
[----:B------:R-:W-:Y:S01]  /*0000*/  LDC R1, c[0x0][0x37c] ;  /* 0x0000df00ff017b82 */ /* 0x000fe20000000800 */
[----:B------:R-:W0:Y:S07]  /*0010*/  S2R R2, SR_TID.Y ;  /* 0x0000000000027919 */ /* 0x000e2e0000002200 */
[----:B------:R-:W1:Y:S01]  /*0020*/  LDC R5, c[0x0][0x360] ;  /* 0x0000d800ff057b82 */ /* 0x000e620000000800 */
[----:B------:R-:W2:Y:S01]  /*0030*/  LDCU.64 UR6, c[0x0][0x380] ;  /* 0x00007000ff0677ac */ /* 0x000ea20008000a00 */
[----:B------:R-:W1:Y:S06]  /*0040*/  S2R R0, SR_TID.X ;  /* 0x0000000000007919 */ /* 0x000e6c0000002100 */
[----:B------:R-:W0:Y:S08]  /*0050*/  S2UR UR5, SR_CTAID.Y ;  /* 0x00000000000579c3 */ /* 0x000e300000002600 */
[----:B------:R-:W0:Y:S08]  /*0060*/  LDC R7, c[0x0][0x364] ;  /* 0x0000d900ff077b82 */ /* 0x000e300000000800 */
[----:B------:R-:W1:Y:S01]  /*0070*/  S2UR UR4, SR_CTAID.X ;  /* 0x00000000000479c3 */ /* 0x000e620000002500 */
[----:B0-----:R-:W-:-:S05]  /*0080*/  IMAD R7, R7, UR5, R2 ;  /* 0x0000000507077c24 */ /* 0x001fca000f8e0202 */
[----:B--2---:R-:W-:Y:S01]  /*0090*/  ISETP.GE.AND P0, PT, R7, UR7, PT ;  /* 0x0000000707007c0c */ /* 0x004fe2000bf06270 */
[----:B-1----:R-:W-:-:S05]  /*00a0*/  IMAD R5, R5, UR4, R0 ;  /* 0x0000000405057c24 */ /* 0x002fca000f8e0200 */
[----:B------:R-:W-:-:S13]  /*00b0*/  ISETP.GE.OR P0, PT, R5, UR6, P0 ;  /* 0x0000000605007c0c */ /* 0x000fda0008706670 */
[----:B------:R-:W-:Y:S05]  /*00c0*/  @P0 EXIT ;  /* 0x000000000000094d */ /* 0x000fea0003800000 */
[----:B------:R-:W0:Y:S01]  /*00d0*/  LDCU UR8, c[0x0][0x3a0] ;  /* 0x00007400ff0877ac */ /* 0x000e220008000800 */
[----:B------:R-:W1:Y:S01]  /*00e0*/  LDC.64 R8, c[0x0][0x398] ;  /* 0x0000e600ff087b82 */ /* 0x000e620000000a00 */
[----:B------:R-:W-:Y:S01]  /*00f0*/  I2FP.F32.U32 R0, R7 ;  /* 0x0000000700007245 */ /* 0x000fe20000201000 */
[----:B------:R-:W1:Y:S01]  /*0100*/  LDCU.64 UR6, c[0x0][0x388] ;  /* 0x00007100ff0677ac */ /* 0x000e620008000a00 */
[----:B------:R-:W-:Y:S01]  /*0110*/  I2FP.F32.S32 R3, R5 ;  /* 0x0000000500037245 */ /* 0x000fe20000201400 */
[----:B------:R-:W2:Y:S01]  /*0120*/  LDCU.64 UR4, c[0x0][0x358] ;  /* 0x00006b00ff0477ac */ /* 0x000ea20008000a00 */
[----:B0-----:R-:W-:Y:S01]  /*0130*/  UISETP.GE.AND UP0, UPT, UR8, 0x1, UPT ;  /* 0x000000010800788c */ /* 0x001fe2000bf06270 */
[----:B-1----:R-:W-:Y:S01]  /*0140*/  FFMA R0, R0, UR7, R9 ;  /* 0x0000000700007c23 */ /* 0x002fe20008000009 */
[----:B------:R-:W-:Y:S02]  /*0150*/  HFMA2 R9, -RZ, RZ, 0, 0 ;  /* 0x00000000ff097431 */ /* 0x000fe400000001ff */
[----:B------:R-:W-:-:S05]  /*0160*/  FFMA R3, R3, UR6, R8 ;  /* 0x0000000603037c23 */ /* 0x000fca0008000008 */
[----:B--2---:R-:W-:Y:S05]  /*0170*/  BRA.U !UP0, `(.L_x_0) ;  /* 0x0000000108507547 */ /* 0x004fea000b800000 */
[----:B------:R-:W-:Y:S01]  /*0180*/  BSSY.RECONVERGENT B0, `(.L_x_0) ;  /* 0x0000013000007945 */ /* 0x000fe20003800200 */
[----:B------:R-:W-:Y:S01]  /*0190*/  MOV R9, RZ ;  /* 0x000000ff00097202 */ /* 0x000fe20000000f00 */
[----:B------:R-:W0:Y:S01]  /*01a0*/  LDCU UR8, c[0x0][0x3a0] ;  /* 0x00007400ff0877ac */ /* 0x000e220008000800 */
[----:B------:R-:W-:Y:S02]  /*01b0*/  MOV R11, R0 ;  /* 0x00000000000b7202 */ /* 0x000fe40000000f00 */
[----:B------:R-:W-:Y:S01]  /*01c0*/  MOV R2, R3 ;  /* 0x0000000300027202 */ /* 0x000fe20000000f00 */
[----:B------:R-:W1:Y:S06]  /*01d0*/  LDCU UR9, c[0x0][0x3a0] ;  /* 0x00007400ff0977ac */ /* 0x000e6c0008000800 */
.L_x_2:
[----:B------:R-:W-:Y:S01]  /*01e0*/  FMUL R4, R2, R2 ;  /* 0x0000000202047220 */ /* 0x000fe20000400000 */
[----:B------:R-:W-:-:S04]  /*01f0*/  FMUL R15, R11, R11 ;  /* 0x0000000b0b0f7220 */ /* 0x000fc80000400000 */
[----:B------:R-:W-:-:S05]  /*0200*/  FADD R6, R4, R15 ;  /* 0x0000000f04067221 */ /* 0x000fca0000000000 */
[----:B------:R-:W-:-:S13]  /*0210*/  FSETP.GT.AND P0, PT, R6, 4, PT ;  /* 0x408000000600780b */ /* 0x000fda0003f04000 */
[----:B------:R-:W-:Y:S05]  /*0220*/  @P0 BRA `(.L_x_1) ;  /* 0x0000000000200947 */ /* 0x000fea0003800000 */
[----:B------:R-:W-:Y:S01]  /*0230*/  IADD3 R9, PT, PT, R9, 0x1, RZ ;  /* 0x0000000109097810 */ /* 0x000fe20007ffe0ff */
[----:B------:R-:W-:Y:S01]  /*0240*/  FADD R13, R2, R2 ;  /* 0x00000002020d7221 */ /* 0x000fe20000000000 */
[----:B------:R-:W-:Y:S02]  /*0250*/  FADD R2, R4, -R15 ;  /* 0x8000000f04027221 */ /* 0x000fe40000000000 */
[----:B-1----:R-:W-:Y:S01]  /*0260*/  ISETP.NE.AND P0, PT, R9, UR9, PT ;  /* 0x0000000909007c0c */ /* 0x002fe2000bf05270 */
[----:B------:R-:W-:Y:S01]  /*0270*/  FFMA R11, R13, R11, R0 ;  /* 0x0000000b0d0b7223 */ /* 0x000fe20000000000 */
[----:B------:R-:W-:-:S11]  /*0280*/  FADD R2, R3, R2 ;  /* 0x0000000203027221 */ /* 0x000fd60000000000 */
[----:B------:R-:W-:Y:S05]  /*0290*/  @P0 BRA `(.L_x_2) ;  /* 0xfffffffc00d00947 */ /* 0x000fea000383ffff */
[----:B0-----:R-:W-:-:S07]  /*02a0*/  MOV R9, UR8 ;  /* 0x0000000800097c02 */ /* 0x001fce0008000f00 */
.L_x_1:
[----:B01----:R-:W-:Y:S05]  /*02b0*/  BSYNC.RECONVERGENT B0 ;  /* 0x0000000000007941 */ /* 0x003fea0003800200 */
.L_x_0:
[----:B------:R-:W0:Y:S01]  /*02c0*/  LDC.64 R2, c[0x0][0x390] ;  /* 0x0000e400ff027b82 */ /* 0x000e220000000a00 */
[----:B------:R-:W0:Y:S02]  /*02d0*/  LDCU.64 UR6, c[0x0][0x3a8] ;  /* 0x00007500ff0677ac */ /* 0x000e240008000a00 */
[----:B0-----:R-:W-:-:S04]  /*02e0*/  IMAD.WIDE.U32 R2, R7, UR6, R2 ;  /* 0x0000000607027c25 */ /* 0x001fc8000f8e0002 */
[----:B------:R-:W-:Y:S02]  /*02f0*/  IMAD R3, R7, UR7, R3 ;  /* 0x0000000707037c24 */ /* 0x000fe4000f8e0203 */
[----:B------:R-:W-:-:S05]  /*0300*/  IMAD.WIDE R2, R5, 0x4, R2 ;  /* 0x0000000405027825 */ /* 0x000fca00078e0202 */
[----:B------:R-:W-:Y:S01]  /*0310*/  STG.E desc[UR4][R2.64], R9 ;  /* 0x0000000902007986 */ /* 0x000fe2000c101904 */
[----:B------:R-:W-:Y:S05]  /*0320*/  EXIT ;  /* 0x000000000000794d */ /* 0x000fea0003800000 */
.L_x_3:
[----:B------:R-:W-:-:S00]  /*0330*/  BRA `(.L_x_3) ;  /* 0xfffffffc00fc7947 */ /* 0x000fc0000383ffff */
[----:B------:R-:W-:-:S00]  /*0340*/  NOP ;  /* 0x0000000000007918 */ /* 0x000fc00000000000 */
        /* <DEDUP_REMOVED lines=11> */
.L_x_4:


//--------------------- .nv.shared.reserved.0     --------------------------
	.section	.nv.shared.reserved.0,"aw",@nobits
	.weak		__nv_reservedSMEM_offset_0_alias
	.size		__nv_reservedSMEM_offset_0_alias, 0, 64
	.other		__nv_reservedSMEM_offset_0_alias,@"STO_CUDA_RESERVED_SHARED STV_DEFAULT"
__nv_reservedSMEM_offset_0_alias:
	.zero		0
	.zero		64


//--------------------- .nv.constant0._Z12mandelKerneliiffPiffim --------------------------
	.section	.nv.constant0._Z12mandelKerneliiffPiffim,"a",@progbits
	.sectionflags	@""
	.align	4
.nv.constant0._Z12mandelKerneliiffPiffim:
	.zero		944


//--------------------- SYMBOLS --------------------------

	.type		.nv.reservedSmem.offset0,@object
	.size		.nv.reservedSmem.offset0,0x4
